//
// Generated by NVIDIA NVVM Compiler
//
// Compiler Build ID: CL-36424714
// Cuda compilation tools, release 13.0, V13.0.88
// Based on NVVM 20.0.0
//

.version 9.0
.target sm_100
.address_size 64

	// .globl	_Z17ball_query_kerneliiifiPKfS0_Pi

.visible .entry _Z17ball_query_kerneliiifiPKfS0_Pi(
	.param .u32 _Z17ball_query_kerneliiifiPKfS0_Pi_param_0,
	.param .u32 _Z17ball_query_kerneliiifiPKfS0_Pi_param_1,
	.param .u32 _Z17ball_query_kerneliiifiPKfS0_Pi_param_2,
	.param .f32 _Z17ball_query_kerneliiifiPKfS0_Pi_param_3,
	.param .u32 _Z17ball_query_kerneliiifiPKfS0_Pi_param_4,
	.param .u64 .ptr .align 1 _Z17ball_query_kerneliiifiPKfS0_Pi_param_5,
	.param .u64 .ptr .align 1 _Z17ball_query_kerneliiifiPKfS0_Pi_param_6,
	.param .u64 .ptr .align 1 _Z17ball_query_kerneliiifiPKfS0_Pi_param_7
)
{
	.reg .pred 	%p<8>;
	.reg .b32 	%r<29>;
	.reg .b32 	%f<15>;
	.reg .b64 	%rd<22>;

	ld.param.u32 	%r11, [_Z17ball_query_kerneliiifiPKfS0_Pi_param_1];
	ld.param.u32 	%r12, [_Z17ball_query_kerneliiifiPKfS0_Pi_param_2];
	ld.param.f32 	%f5, [_Z17ball_query_kerneliiifiPKfS0_Pi_param_3];
	ld.param.u32 	%r13, [_Z17ball_query_kerneliiifiPKfS0_Pi_param_4];
	ld.param.u64 	%rd7, [_Z17ball_query_kerneliiifiPKfS0_Pi_param_5];
	ld.param.u64 	%rd8, [_Z17ball_query_kerneliiifiPKfS0_Pi_param_6];
	ld.param.u64 	%rd9, [_Z17ball_query_kerneliiifiPKfS0_Pi_param_7];
	mov.u32 	%r25, %tid.x;
	setp.ge.s32 	%p1, %r25, %r12;
	@%p1 bra 	$L__BB0_8;
	min.s32 	%r14, %r11, %r13;
	setp.lt.s32 	%p2, %r14, 1;
	@%p2 bra 	$L__BB0_8;
	mov.u32 	%r15, %ctaid.x;
	mul.lo.s32 	%r16, %r15, 3;
	mul.f32 	%f1, %f5, %f5;
	mov.u32 	%r2, %ntid.x;
	mul.lo.s32 	%r17, %r12, %r15;
	mul.lo.s32 	%r18, %r17, %r13;
	cvt.s64.s32 	%rd1, %r18;
	mul.lo.s32 	%r19, %r16, %r12;
	cvt.s64.s32 	%rd2, %r19;
	mul.lo.s32 	%r20, %r16, %r11;
	cvt.s64.s32 	%rd3, %r20;
	cvta.to.global.u64 	%rd4, %rd7;
	cvta.to.global.u64 	%rd5, %rd8;
	cvta.to.global.u64 	%rd6, %rd9;
$L__BB0_3:
	mul.lo.s32 	%r22, %r25, 3;
	cvt.u64.u32 	%rd10, %r22;
	add.s64 	%rd11, %rd2, %rd10;
	shl.b64 	%rd12, %rd11, 2;
	add.s64 	%rd13, %rd4, %rd12;
	ld.global.nc.f32 	%f2, [%rd13];
	ld.global.nc.f32 	%f3, [%rd13+4];
	ld.global.nc.f32 	%f4, [%rd13+8];
	mul.lo.s32 	%r4, %r25, %r13;
	mov.b32 	%r28, 0;
	mov.u32 	%r27, %r28;
$L__BB0_4:
	mul.lo.s32 	%r23, %r27, 3;
	cvt.u64.u32 	%rd14, %r23;
	add.s64 	%rd15, %rd3, %rd14;
	shl.b64 	%rd16, %rd15, 2;
	add.s64 	%rd17, %rd5, %rd16;
	ld.global.nc.f32 	%f6, [%rd17];
	ld.global.nc.f32 	%f7, [%rd17+4];
	ld.global.nc.f32 	%f8, [%rd17+8];
	sub.f32 	%f9, %f2, %f6;
	sub.f32 	%f10, %f3, %f7;
	mul.f32 	%f11, %f10, %f10;
	fma.rn.f32 	%f12, %f9, %f9, %f11;
	sub.f32 	%f13, %f4, %f8;
	fma.rn.f32 	%f14, %f13, %f13, %f12;
	setp.geu.f32 	%p3, %f14, %f1;
	@%p3 bra 	$L__BB0_6;
	add.s32 	%r24, %r28, %r4;
	cvt.s64.s32 	%rd18, %r24;
	add.s64 	%rd19, %rd18, %rd1;
	shl.b64 	%rd20, %rd19, 2;
	add.s64 	%rd21, %rd6, %rd20;
	st.global.u32 	[%rd21], %r27;
	add.s32 	%r28, %r28, 1;
$L__BB0_6:
	add.s32 	%r27, %r27, 1;
	setp.lt.s32 	%p4, %r27, %r11;
	setp.lt.s32 	%p5, %r28, %r13;
	and.pred  	%p6, %p4, %p5;
	@%p6 bra 	$L__BB0_4;
	add.s32 	%r25, %r25, %r2;
	setp.lt.s32 	%p7, %r25, %r12;
	@%p7 bra 	$L__BB0_3;
$L__BB0_8:
	ret;

}


// ===== COMPILED SASS (sm_100) =====

	.target	sm_100

	.elftype	@"ET_EXEC"


//--------------------- .note.nv.tkinfo           --------------------------
	.section	.note.nv.tkinfo,"",@"SHT_NOTE"
	.sectionflags	@"SHF_NOTE_NV_TKINFO"
	.tkinfo
        /*0018*/ 	.word	0x00000002
        /*0030*/ 	.string	""
        /*0030*/ 	.string	"ptxas"
        /*0030*/ 	.string	"Cuda compilation tools, release 13.0, V13.0.88"
        /*0030*/ 	.string	"Build cuda_13.0.r13.0/compiler.36424714_0"
        /*0030*/ 	.string	"-arch sm_100 -m 64 "



//--------------------- .note.nv.cuinfo           --------------------------
	.section	.note.nv.cuinfo,"",@"SHT_NOTE"
	.sectionflags	@"SHF_NOTE_NV_CUINFO"
        /*0018*/ 	.short	0x0002
        /*001a*/ 	.short	0x0064
        /*001c*/ 	.short	0x0082
	.zero		2


//--------------------- .nv.info                  --------------------------
	.section	.nv.info,"",@"SHT_CUDA_INFO"
	.align	4


	//----- nvinfo : EIATTR_REGCOUNT
	.align		4
        /*0000*/ 	.byte	0x04, 0x2f
        /*0002*/ 	.short	(.L_1 - .L_0)
	.align		4
.L_0:
        /*0004*/ 	.word	index@(_Z17ball_query_kerneliiifiPKfS0_Pi)
        /*0008*/ 	.word	0x00000014


	//----- nvinfo : EIATTR_FRAME_SIZE
	.align		4
.L_1:
        /*000c*/ 	.byte	0x04, 0x11
        /*000e*/ 	.short	(.L_3 - .L_2)
	.align		4
.L_2:
        /*0010*/ 	.word	index@(_Z17ball_query_kerneliiifiPKfS0_Pi)
        /*0014*/ 	.word	0x00000000


	//----- nvinfo : EIATTR_MIN_STACK_SIZE
	.align		4
.L_3:
        /*0018*/ 	.byte	0x04, 0x12
        /*001a*/ 	.short	(.L_5 - .L_4)
	.align		4
.L_4:
        /*001c*/ 	.word	index@(_Z17ball_query_kerneliiifiPKfS0_Pi)
        /*0020*/ 	.word	0x00000000
.L_5:


//--------------------- .nv.compat                --------------------------
	.section	.nv.compat,"",@"SHT_CUDA_COMPAT_INFO"
	.align	4
        /*0000*/ 	.byte	0x02, 0x09, 0x00, 0x00, 0x02, 0x02, 0x01, 0x00, 0x02, 0x05, 0x05, 0x00, 0x03, 0x07, 0x01, 0x01
        /*0010*/ 	.byte	0x02, 0x03, 0x00, 0x00, 0x02, 0x06, 0x01, 0x00, 0x04, 0x0b, 0x08, 0x00, 0x09, 0x00, 0x00, 0x00
        /*0020*/ 	.byte	0x00, 0x00, 0x00, 0x00


//--------------------- .nv.info._Z17ball_query_kerneliiifiPKfS0_Pi --------------------------
	.section	.nv.info._Z17ball_query_kerneliiifiPKfS0_Pi,"",@"SHT_CUDA_INFO"
	.sectionflags	@""
	.align	4


	//----- nvinfo : EIATTR_CUDA_API_VERSION
	.align		4
        /*0000*/ 	.byte	0x04, 0x37
        /*0002*/ 	.short	(.L_7 - .L_6)
.L_6:
        /*0004*/ 	.word	0x00000082


	//----- nvinfo : EIATTR_KPARAM_INFO
	.align		4
.L_7:
        /*0008*/ 	.byte	0x04, 0x17
        /*000a*/ 	.short	(.L_9 - .L_8)
.L_8:
        /*000c*/ 	.word	0x00000000
        /*0010*/ 	.short	0x0007
        /*0012*/ 	.short	0x0028
        /*0014*/ 	.byte	0x00, 0xf5, 0x21, 0x00


	//----- nvinfo : EIATTR_KPARAM_INFO
	.align		4
.L_9:
        /*0018*/ 	.byte	0x04, 0x17
        /*001a*/ 	.short	(.L_11 - .L_10)
.L_10:
        /*001c*/ 	.word	0x00000000
        /*0020*/ 	.short	0x0006
        /*0022*/ 	.short	0x0020
        /*0024*/ 	.byte	0x00, 0xf5, 0x21, 0x00


	//----- nvinfo : EIATTR_KPARAM_INFO
	.align		4
.L_11:
        /*0028*/ 	.byte	0x04, 0x17
        /*002a*/ 	.short	(.L_13 - .L_12)
.L_12:
        /*002c*/ 	.word	0x00000000
        /*0030*/ 	.short	0x0005
        /*0032*/ 	.short	0x0018
        /*0034*/ 	.byte	0x00, 0xf5, 0x21, 0x00


	//----- nvinfo : EIATTR_KPARAM_INFO
	.align		4
.L_13:
        /*0038*/ 	.byte	0x04, 0x17
        /*003a*/ 	.short	(.L_15 - .L_14)
.L_14:
        /*003c*/ 	.word	0x00000000
        /*0040*/ 	.short	0x0004
        /*0042*/ 	.short	0x0010
        /*0044*/ 	.byte	0x00, 0xf0, 0x11, 0x00


	//----- nvinfo : EIATTR_KPARAM_INFO
	.align		4
.L_15:
        /*0048*/ 	.byte	0x04, 0x17
        /*004a*/ 	.short	(.L_17 - .L_16)
.L_16:
        /*004c*/ 	.word	0x00000000
        /*0050*/ 	.short	0x0003
        /*0052*/ 	.short	0x000c
        /*0054*/ 	.byte	0x00, 0xf0, 0x11, 0x00


	//----- nvinfo : EIATTR_KPARAM_INFO
	.align		4
.L_17:
        /*0058*/ 	.byte	0x04, 0x17
        /*005a*/ 	.short	(.L_19 - .L_18)
.L_18:
        /*005c*/ 	.word	0x00000000
        /*0060*/ 	.short	0x0002
        /*0062*/ 	.short	0x0008
        /*0064*/ 	.byte	0x00, 0xf0, 0x11, 0x00


	//----- nvinfo : EIATTR_KPARAM_INFO
	.align		4
.L_19:
        /*0068*/ 	.byte	0x04, 0x17
        /*006a*/ 	.short	(.L_21 - .L_20)
.L_20:
        /*006c*/ 	.word	0x00000000
        /*0070*/ 	.short	0x0001
        /*0072*/ 	.short	0x0004
        /*0074*/ 	.byte	0x00, 0xf0, 0x11, 0x00


	//----- nvinfo : EIATTR_KPARAM_INFO
	.align		4
.L_21:
        /*0078*/ 	.byte	0x04, 0x17
        /*007a*/ 	.short	(.L_23 - .L_22)
.L_22:
        /*007c*/ 	.word	0x00000000
        /*0080*/ 	.short	0x0000
        /*0082*/ 	.short	0x0000
        /*0084*/ 	.byte	0x00, 0xf0, 0x11, 0x00


	//----- nvinfo : EIATTR_SPARSE_MMA_MASK
	.align		4
.L_23:
        /*0088*/ 	.byte	0x03, 0x50
        /*008a*/ 	.short	0x0000


	//----- nvinfo : EIATTR_MAXREG_COUNT
	.align		4
        /*008c*/ 	.byte	0x03, 0x1b
        /*008e*/ 	.short	0x00ff


	//----- nvinfo : EIATTR_MERCURY_ISA_VERSION
	.align		4
        /*0090*/ 	.byte	0x03, 0x5f
        /*0092*/ 	.short	0x0101


	//----- nvinfo : EIATTR_VRC_CTA_INIT_COUNT
	.align		4
        /*0094*/ 	.byte	0x02, 0x4a
	.zero		1
	.zero		1


	//----- nvinfo : EIATTR_EXIT_INSTR_OFFSETS
	.align		4
        /*0098*/ 	.byte	0x04, 0x1c
        /*009a*/ 	.short	(.L_25 - .L_24)


	//   ....[0]....
.L_24:
        /*009c*/ 	.word	0x00000040


	//   ....[1]....
        /*00a0*/ 	.word	0x00000090


	//   ....[2]....
        /*00a4*/ 	.word	0x00000470


	//----- nvinfo : EIATTR_CRS_STACK_SIZE
	.align		4
.L_25:
        /*00a8*/ 	.byte	0x04, 0x1e
        /*00aa*/ 	.short	(.L_27 - .L_26)
.L_26:
        /*00ac*/ 	.word	0x00000000


	//----- nvinfo : EIATTR_CBANK_PARAM_SIZE
	.align		4
.L_27:
        /*00b0*/ 	.byte	0x03, 0x19
        /*00b2*/ 	.short	0x0030


	//----- nvinfo : EIATTR_PARAM_CBANK
	.align		4
        /*00b4*/ 	.byte	0x04, 0x0a
        /*00b6*/ 	.short	(.L_29 - .L_28)
	.align		4
.L_28:
        /*00b8*/ 	.word	index@(.nv.constant0._Z17ball_query_kerneliiifiPKfS0_Pi)
        /*00bc*/ 	.short	0x0380
        /*00be*/ 	.short	0x0030


	//----- nvinfo : EIATTR_SW_WAR
	.align		4
.L_29:
        /*00c0*/ 	.byte	0x04, 0x36
        /*00c2*/ 	.short	(.L_31 - .L_30)
.L_30:
        /*00c4*/ 	.word	0x00000008
.L_31:


//--------------------- .nv.callgraph             --------------------------
	.section	.nv.callgraph,"",@"SHT_CUDA_CALLGRAPH"
	.align	4
	.sectionentsize	8
	.align		4
        /*0000*/ 	.word	0x00000000
	.align		4
        /*0004*/ 	.word	0xffffffff
	.align		4
        /*0008*/ 	.word	0x00000000
	.align		4
        /*000c*/ 	.word	0xfffffffe
	.align		4
        /*0010*/ 	.word	0x00000000
	.align		4
        /*0014*/ 	.word	0xfffffffd
	.align		4
        /*0018*/ 	.word	0x00000000
	.align		4
        /*001c*/ 	.word	0xfffffffc


//--------------------- .text._Z17ball_query_kerneliiifiPKfS0_Pi --------------------------
	.section	.text._Z17ball_query_kerneliiifiPKfS0_Pi,"ax",@progbits
	.align	128
        .global         _Z17ball_query_kerneliiifiPKfS0_Pi
        .type           _Z17ball_query_kerneliiifiPKfS0_Pi,@function
        .size           _Z17ball_query_kerneliiifiPKfS0_Pi,(.L_x_6 - _Z17ball_query_kerneliiifiPKfS0_Pi)
        .other          _Z17ball_query_kerneliiifiPKfS0_Pi,@"STO_CUDA_ENTRY STV_DEFAULT"
_Z17ball_query_kerneliiifiPKfS0_Pi:
.text._Z17ball_query_kerneliiifiPKfS0_Pi:
[----:B------:R-:W-:Y:S01]  /*0000*/  LDC R1, c[0x0][0x37c] ;  /* 0x0000df00ff017b82 */ /* 0x000fe20000000800 */
[----:B------:R-:W0:Y:S01]  /*0010*/  S2R R2, SR_TID.X ;  /* 0x0000000000027919 */ /* 0x000e220000002100 */
[----:B------:R-:W0:Y:S02]  /*0020*/  LDCU UR5, c[0x0][0x388] ;  /* 0x00007100ff0577ac */ /* 0x000e240008000800 */
[----:B0-----:R-:W-:-:S13]  /*0030*/  ISETP.GE.AND P0, PT, R2, UR5, PT ;  /* 0x0000000502007c0c */ /* 0x001fda000bf06270 */
[----:B------:R-:W-:Y:S05]  /*0040*/  @P0 EXIT ;  /* 0x000000000000094d */ /* 0x000fea0003800000 */
[----:B------:R-:W0:Y:S01]  /*0050*/  LDC R3, c[0x0][0x390] ;  /* 0x0000e400ff037b82 */ /* 0x000e220000000800 */
[----:B------:R-:W0:Y:S02]  /*0060*/  LDCU UR8, c[0x0][0x384] ;  /* 0x00007080ff0877ac */ /* 0x000e240008000800 */
[----:B0-----:R-:W-:-:S04]  /*0070*/  VIMNMX R0, PT, PT, R3, UR8, PT ;  /* 0x0000000803007c48 */ /* 0x001fc8000bfe0100 */
[----:B------:R-:W-:-:S13]  /*0080*/  ISETP.GE.AND P0, PT, R0, 0x1, PT ;  /* 0x000000010000780c */ /* 0x000fda0003f06270 */
[----:B------:R-:W-:Y:S05]  /*0090*/  @!P0 EXIT ;  /* 0x000000000000894d */ /* 0x000fea0003800000 */
[----:B------:R-:W0:Y:S01]  /*00a0*/  S2R R5, SR_CTAID.X ;  /* 0x0000000000057919 */ /* 0x000e220000002500 */
[----:B------:R-:W1:Y:S01]  /*00b0*/  LDC R4, c[0x0][0x38c] ;  /* 0x0000e300ff047b82 */ /* 0x000e620000000800 */
[----:B------:R-:W2:Y:S01]  /*00c0*/  LDCU UR4, c[0x0][0x360] ;  /* 0x00006c00ff0477ac */ /* 0x000ea20008000800 */
[----:B------:R-:W3:Y:S01]  /*00d0*/  LDCU.64 UR6, c[0x0][0x358] ;  /* 0x00006b00ff0677ac */ /* 0x000ee20008000a00 */
[----:B------:R-:W4:Y:S01]  /*00e0*/  LDCU UR15, c[0x0][0x390] ;  /* 0x00007200ff0f77ac */ /* 0x000f220008000800 */
[----:B------:R-:W0:Y:S01]  /*00f0*/  LDCU UR14, c[0x0][0x384] ;  /* 0x00007080ff0e77ac */ /* 0x000e220008000800 */
[----:B------:R-:W0:Y:S01]  /*0100*/  LDCU.64 UR10, c[0x0][0x3a0] ;  /* 0x00007400ff0a77ac */ /* 0x000e220008000a00 */
[----:B------:R-:W0:Y:S02]  /*0110*/  LDCU.64 UR12, c[0x0][0x3a8] ;  /* 0x00007500ff0c77ac */ /* 0x000e240008000a00 */
[C---:B0-----:R-:W-:Y:S02]  /*0120*/  IMAD R0, R5.reuse, UR5, RZ ;  /* 0x0000000505007c24 */ /* 0x041fe4000f8e02ff */
[----:B------:R-:W-:-:S02]  /*0130*/  IMAD R5, R5, 0x3, RZ ;  /* 0x0000000305057824 */ /* 0x000fc400078e02ff */
[----:B------:R-:W-:Y:S02]  /*0140*/  IMAD R0, R0, R3, RZ ;  /* 0x0000000300007224 */ /* 0x000fe400078e02ff */
[----:B-1----:R-:W-:Y:S01]  /*0150*/  FMUL R3, R4, R4 ;  /* 0x0000000404037220 */ /* 0x002fe20000400000 */
[C---:B------:R-:W-:Y:S02]  /*0160*/  IMAD R4, R5.reuse, UR5, RZ ;  /* 0x0000000505047c24 */ /* 0x040fe4000f8e02ff */
[----:B--234-:R-:W-:-:S07]  /*0170*/  IMAD R5, R5, UR8, RZ ;  /* 0x0000000805057c24 */ /* 0x01cfce000f8e02ff */
.L_x_4:
[----:B------:R-:W0:Y:S01]  /*0180*/  LDCU.64 UR8, c[0x0][0x398] ;  /* 0x00007300ff0877ac */ /* 0x000e220008000a00 */
[----:B------:R-:W-:Y:S01]  /*0190*/  IMAD R7, R2, 0x3, RZ ;  /* 0x0000000302077824 */ /* 0x000fe200078e02ff */
[----:B------:R-:W1:Y:S04]  /*01a0*/  LDCU UR5, c[0x0][0x388] ;  /* 0x00007100ff0577ac */ /* 0x000e680008000800 */
[----:B------:R-:W-:-:S04]  /*01b0*/  IADD3 R6, P0, PT, R7, R4, RZ ;  /* 0x0000000407067210 */ /* 0x000fc80007f1e0ff */
[----:B------:R-:W-:Y:S02]  /*01c0*/  LEA.HI.X.SX32 R7, R4, RZ, 0x1, P0 ;  /* 0x000000ff04077211 */ /* 0x000fe400000f0eff */
[----:B0-----:R-:W-:-:S04]  /*01d0*/  LEA R8, P0, R6, UR8, 0x2 ;  /* 0x0000000806087c11 */ /* 0x001fc8000f8010ff */
[----:B------:R-:W-:-:S05]  /*01e0*/  LEA.HI.X R9, R6, UR9, R7, 0x2, P0 ;  /* 0x0000000906097c11 */ /* 0x000fca00080f1407 */
[----:B------:R0:W5:Y:S04]  /*01f0*/  LDG.E.CONSTANT R6, desc[UR6][R8.64] ;  /* 0x0000000608067981 */ /* 0x000168000c1e9900 */
[----:B------:R0:W5:Y:S04]  /*0200*/  LDG.E.CONSTANT R7, desc[UR6][R8.64+0x4] ;  /* 0x0000040608077981 */ /* 0x000168000c1e9900 */
[----:B------:R0:W5:Y:S01]  /*0210*/  LDG.E.CONSTANT R10, desc[UR6][R8.64+0x8] ;  /* 0x00000806080a7981 */ /* 0x000162000c1e9900 */
[----:B------:R-:W-:Y:S01]  /*0220*/  IMAD.MOV.U32 R11, RZ, RZ, R2 ;  /* 0x000000ffff0b7224 */ /* 0x000fe200078e0002 */
[----:B------:R-:W-:Y:S01]  /*0230*/  BSSY.RECONVERGENT B0, `(.L_x_0) ;  /* 0x0000022000007945 */ /* 0x000fe20003800200 */
[----:B------:R-:W-:Y:S01]  /*0240*/  VIADD R2, R2, UR4 ;  /* 0x0000000402027c36 */ /* 0x000fe20008000000 */
[----:B------:R-:W-:-:S04]  /*0250*/  CS2R R12, SRZ ;  /* 0x00000000000c7805 */ /* 0x000fc8000001ff00 */
[----:B-1----:R-:W-:-:S13]  /*0260*/  ISETP.GE.AND P0, PT, R2, UR5, PT ;  /* 0x0000000502007c0c */ /* 0x002fda000bf06270 */
.L_x_3:
[----:B0-----:R-:W-:-:S05]  /*0270*/  IMAD R8, R13, 0x3, RZ ;  /* 0x000000030d087824 */ /* 0x001fca00078e02ff */
[----:B------:R-:W-:-:S04]  /*0280*/  IADD3 R9, P1, PT, R8, R5, RZ ;  /* 0x0000000508097210 */ /* 0x000fc80007f3e0ff */
[----:B------:R-:W-:Y:S02]  /*0290*/  LEA.HI.X.SX32 R14, R5, RZ, 0x1, P1 ;  /* 0x000000ff050e7211 */ /* 0x000fe400008f0eff */
[----:B------:R-:W-:-:S04]  /*02a0*/  LEA R8, P1, R9, UR10, 0x2 ;  /* 0x0000000a09087c11 */ /* 0x000fc8000f8210ff */
[----:B------:R-:W-:-:S05]  /*02b0*/  LEA.HI.X R9, R9, UR11, R14, 0x2, P1 ;  /* 0x0000000b09097c11 */ /* 0x000fca00088f140e */
[----:B------:R-:W2:Y:S04]  /*02c0*/  LDG.E.CONSTANT R14, desc[UR6][R8.64+0x4] ;  /* 0x00000406080e7981 */ /* 0x000ea8000c1e9900 */
[----:B------:R-:W3:Y:S04]  /*02d0*/  LDG.E.CONSTANT R15, desc[UR6][R8.64] ;  /* 0x00000006080f7981 */ /* 0x000ee8000c1e9900 */
[----:B------:R-:W4:Y:S01]  /*02e0*/  LDG.E.CONSTANT R17, desc[UR6][R8.64+0x8] ;  /* 0x0000080608117981 */ /* 0x000f22000c1e9900 */
[----:B------:R-:W-:Y:S01]  /*02f0*/  BSSY.RECONVERGENT B1, `(.L_x_1) ;  /* 0x0000011000017945 */ /* 0x000fe20003800200 */
[----:B--2--5:R-:W-:Y:S01]  /*0300*/  FADD R14, R7, -R14 ;  /* 0x8000000e070e7221 */ /* 0x024fe20000000000 */
[----:B---3--:R-:W-:-:S03]  /*0310*/  FADD R15, R6, -R15 ;  /* 0x8000000f060f7221 */ /* 0x008fc60000000000 */
[----:B------:R-:W-:Y:S01]  /*0320*/  FMUL R14, R14, R14 ;  /* 0x0000000e0e0e7220 */ /* 0x000fe20000400000 */
[----:B----4-:R-:W-:-:S03]  /*0330*/  FADD R17, R10, -R17 ;  /* 0x800000110a117221 */ /* 0x010fc60000000000 */
[----:B------:R-:W-:-:S04]  /*0340*/  FFMA R14, R15, R15, R14 ;  /* 0x0000000f0f0e7223 */ /* 0x000fc8000000000e */
[----:B------:R-:W-:-:S05]  /*0350*/  FFMA R14, R17, R17, R14 ;  /* 0x00000011110e7223 */ /* 0x000fca000000000e */
[----:B------:R-:W-:-:S13]  /*0360*/  FSETP.GEU.AND P1, PT, R14, R3, PT ;  /* 0x000000030e00720b */ /* 0x000fda0003f2e000 */
[----:B------:R-:W-:Y:S05]  /*0370*/  @P1 BRA `(.L_x_2) ;  /* 0x0000000000201947 */ /* 0x000fea0003800000 */
[----:B------:R-:W-:Y:S02]  /*0380*/  IMAD R9, R11, UR15, R12 ;  /* 0x0000000f0b097c24 */ /* 0x000fe4000f8e020c */
[----:B------:R-:W-:-:S03]  /*0390*/  VIADD R12, R12, 0x1 ;  /* 0x000000010c0c7836 */ /* 0x000fc60000000000 */
[----:B------:R-:W-:Y:S02]  /*03a0*/  SHF.R.S32.HI R15, RZ, 0x1f, R9 ;  /* 0x0000001fff0f7819 */ /* 0x000fe40000011409 */
[----:B------:R-:W-:-:S04]  /*03b0*/  IADD3 R9, P1, PT, R0, R9, RZ ;  /* 0x0000000900097210 */ /* 0x000fc80007f3e0ff */
[----:B------:R-:W-:Y:S02]  /*03c0*/  LEA.HI.X.SX32 R14, R0, R15, 0x1, P1 ;  /* 0x0000000f000e7211 */ /* 0x000fe400008f0eff */
[----:B------:R-:W-:-:S04]  /*03d0*/  LEA R8, P1, R9, UR12, 0x2 ;  /* 0x0000000c09087c11 */ /* 0x000fc8000f8210ff */
[----:B------:R-:W-:-:S05]  /*03e0*/  LEA.HI.X R9, R9, UR13, R14, 0x2, P1 ;  /* 0x0000000d09097c11 */ /* 0x000fca00088f140e */
[----:B------:R0:W-:Y:S04]  /*03f0*/  STG.E desc[UR6][R8.64], R13 ;  /* 0x0000000d08007986 */ /* 0x0001e8000c101906 */
.L_x_2:
[----:B------:R-:W-:Y:S05]  /*0400*/  BSYNC.RECONVERGENT B1 ;  /* 0x0000000000017941 */ /* 0x000fea0003800200 */
.L_x_1:
[----:B0-----:R-:W-:Y:S01]  /*0410*/  VIADD R13, R13, 0x1 ;  /* 0x000000010d0d7836 */ /* 0x001fe20000000000 */
[----:B------:R-:W-:-:S04]  /*0420*/  ISETP.LT.AND P2, PT, R12, UR15, PT ;  /* 0x0000000f0c007c0c */ /* 0x000fc8000bf41270 */
[----:B------:R-:W-:-:S13]  /*0430*/  ISETP.GE.AND P1, PT, R13, UR14, PT ;  /* 0x0000000e0d007c0c */ /* 0x000fda000bf26270 */
[----:B------:R-:W-:Y:S05]  /*0440*/  @!P1 BRA P2, `(.L_x_3) ;  /* 0xfffffffc00889947 */ /* 0x000fea000103ffff */
[----:B------:R-:W-:Y:S05]  /*0450*/  BSYNC.RECONVERGENT B0 ;  /* 0x0000000000007941 */ /* 0x000fea0003800200 */
.L_x_0:
[----:B------:R-:W-:Y:S05]  /*0460*/  @!P0 BRA `(.L_x_4) ;  /* 0xfffffffc00448947 */ /* 0x000fea000383ffff */
[----:B------:R-:W-:Y:S05]  /*0470*/  EXIT ;  /* 0x000000000000794d */ /* 0x000fea0003800000 */
.L_x_5:
[----:B------:R-:W-:-:S00]  /*0480*/  BRA `(.L_x_5) ;  /* 0xfffffffc00fc7947 */ /* 0x000fc0000383ffff */
[----:B------:R-:W-:-:S00]  /*0490*/  NOP ;  /* 0x0000000000007918 */ /* 0x000fc00000000000 */
        /* <DEDUP_REMOVED lines=14> */
.L_x_6:


//--------------------- .nv.shared.reserved.0     --------------------------
	.section	.nv.shared.reserved.0,"aw",@nobits
	.weak		__nv_reservedSMEM_offset_0_alias
	.size		__nv_reservedSMEM_offset_0_alias, 0, 64
	.other		__nv_reservedSMEM_offset_0_alias,@"STO_CUDA_RESERVED_SHARED STV_DEFAULT"
__nv_reservedSMEM_offset_0_alias:
	.zero		0
	.zero		64


//--------------------- .nv.constant0._Z17ball_query_kerneliiifiPKfS0_Pi --------------------------
	.section	.nv.constant0._Z17ball_query_kerneliiifiPKfS0_Pi,"a",@progbits
	.sectionflags	@""
	.align	4
.nv.constant0._Z17ball_query_kerneliiifiPKfS0_Pi:
	.zero		944


//--------------------- SYMBOLS --------------------------

	.type		.nv.reservedSmem.offset0,@object
	.size		.nv.reservedSmem.offset0,0x4
